//
// Generated by NVIDIA NVVM Compiler
//
// Compiler Build ID: CL-36424714
// Cuda compilation tools, release 13.0, V13.0.88
// Based on NVVM 20.0.0
//

.version 9.0
.target sm_100
.address_size 64

	// .globl	_Z8moro_invPfiff
.global .align 4 .b8 precalc_xorwow_matrix[102400];
.global .align 4 .b8 precalc_xorwow_offset_matrix[102400];
.global .align 4 .b8 mrg32k3aM1[2304];
.global .align 4 .b8 mrg32k3aM2[2304];
.global .align 4 .b8 mrg32k3aM1SubSeq[2016];
.global .align 4 .b8 mrg32k3aM2SubSeq[2016];
.global .align 4 .b8 mrg32k3aM1Seq[2304];
.global .align 4 .b8 mrg32k3aM2Seq[2304];
.const .align 8 .b8 __cr_lgamma_table[72];

.visible .entry _Z8moro_invPfiff(
	.param .u64 .ptr .align 1 _Z8moro_invPfiff_param_0,
	.param .u32 _Z8moro_invPfiff_param_1,
	.param .f32 _Z8moro_invPfiff_param_2,
	.param .f32 _Z8moro_invPfiff_param_3
)
{
	.reg .pred 	%p<7>;
	.reg .b32 	%r<5>;
	.reg .b32 	%f<42>;
	.reg .b64 	%rd<7>;

	ld.param.u64 	%rd3, [_Z8moro_invPfiff_param_0];
	ld.param.s32 	%rd4, [_Z8moro_invPfiff_param_1];
	ld.param.f32 	%f7, [_Z8moro_invPfiff_param_2];
	ld.param.f32 	%f8, [_Z8moro_invPfiff_param_3];
	mov.u32 	%r1, %tid.x;
	mov.u32 	%r2, %ntid.x;
	mov.u32 	%r3, %ctaid.x;
	mad.lo.s32 	%r4, %r2, %r3, %r1;
	cvt.u64.u32 	%rd1, %r4;
	setp.ge.u64 	%p1, %rd1, %rd4;
	@%p1 bra 	$L__BB0_5;
	cvta.to.global.u64 	%rd5, %rd3;
	shl.b64 	%rd6, %rd1, 2;
	add.s64 	%rd2, %rd5, %rd6;
	ld.global.f32 	%f9, [%rd2];
	add.f32 	%f1, %f9, %f9;
	neg.f32 	%f2, %f1;
	mov.f32 	%f10, 0f40000000;
	add.rn.f32 	%f3, %f10, %f2;
	setp.ltu.f32 	%p2, %f1, 0f3B5ED289;
	setp.gtu.f32 	%p3, %f1, 0f3FFF9097;
	or.pred  	%p4, %p2, %p3;
	@%p4 bra 	$L__BB0_3;
	mul.rn.f32 	%f27, %f3, %f1;
	lg2.approx.ftz.f32 	%f28, %f27;
	neg.f32 	%f29, %f28;
	fma.rn.f32 	%f30, %f28, 0f2F8A6370, 0f3221F645;
	fma.rn.f32 	%f31, %f30, %f29, 0fB4016FDA;
	fma.rn.f32 	%f32, %f31, %f29, 0f3468F846;
	fma.rn.f32 	%f33, %f32, %f29, 0f370742AA;
	fma.rn.f32 	%f34, %f33, %f29, 0fB804DB4D;
	fma.rn.f32 	%f35, %f34, %f29, 0fBA4AFEA1;
	fma.rn.f32 	%f36, %f35, %f29, 0f3BB5C027;
	fma.rn.f32 	%f37, %f36, %f29, 0f3E24AE0F;
	fma.rn.f32 	%f38, %f37, %f29, 0f3F62DFC4;
	fma.rn.f32 	%f41, %f38, %f2, %f38;
	bra.uni 	$L__BB0_4;
$L__BB0_3:
	setp.gt.f32 	%p5, %f1, 0f3F800000;
	selp.f32 	%f11, %f3, %f1, %p5;
	lg2.approx.f32 	%f12, %f11;
	neg.f32 	%f13, %f12;
	rsqrt.approx.ftz.f32 	%f14, %f13;
	fma.rn.f32 	%f15, %f14, 0fC27C73F1, 0f42FEF829;
	fma.rn.f32 	%f16, %f15, %f14, 0fC2E4361C;
	fma.rn.f32 	%f17, %f16, %f14, 0f42714D9B;
	fma.rn.f32 	%f18, %f17, %f14, 0fC1AE51B3;
	fma.rn.f32 	%f19, %f18, %f14, 0f40CEF504;
	fma.rn.f32 	%f20, %f19, %f14, 0fBFEA9E05;
	fma.rn.f32 	%f21, %f20, %f14, 0fBCF871F4;
	fma.rn.f32 	%f22, %f21, %f14, 0f3F553775;
	mul.f32 	%f23, %f14, %f13;
	setp.eq.f32 	%p6, %f12, 0fFF800000;
	selp.f32 	%f24, 0f7F800000, %f23, %p6;
	neg.f32 	%f25, %f24;
	selp.f32 	%f26, %f25, %f24, %p5;
	mul.rn.f32 	%f41, %f22, %f26;
$L__BB0_4:
	fma.rn.f32 	%f39, %f41, 0fBFB504F3, 0f00000000;
	fma.rn.f32 	%f40, %f8, %f39, %f7;
	st.global.f32 	[%rd2], %f40;
$L__BB0_5:
	ret;

}


// ===== COMPILED SASS (sm_100) =====

	.target	sm_100

	.elftype	@"ET_EXEC"


//--------------------- .note.nv.tkinfo           --------------------------
	.section	.note.nv.tkinfo,"",@"SHT_NOTE"
	.sectionflags	@"SHF_NOTE_NV_TKINFO"
	.tkinfo
        /*0018*/ 	.word	0x00000002
        /*0030*/ 	.string	""
        /*0030*/ 	.string	"ptxas"
        /*0030*/ 	.string	"Cuda compilation tools, release 13.0, V13.0.88"
        /*0030*/ 	.string	"Build cuda_13.0.r13.0/compiler.36424714_0"
        /*0030*/ 	.string	"-arch sm_100 -m 64 "



//--------------------- .note.nv.cuinfo           --------------------------
	.section	.note.nv.cuinfo,"",@"SHT_NOTE"
	.sectionflags	@"SHF_NOTE_NV_CUINFO"
        /*0018*/ 	.short	0x0002
        /*001a*/ 	.short	0x0064
        /*001c*/ 	.short	0x0082
	.zero		2


//--------------------- .nv.info                  --------------------------
	.section	.nv.info,"",@"SHT_CUDA_INFO"
	.align	4


	//----- nvinfo : EIATTR_REGCOUNT
	.align		4
        /*0000*/ 	.byte	0x04, 0x2f
        /*0002*/ 	.short	(.L_10 - .L_9)
	.align		4
.L_9:
        /*0004*/ 	.word	index@(_Z8moro_invPfiff)
        /*0008*/ 	.word	0x0000000a


	//----- nvinfo : EIATTR_FRAME_SIZE
	.align		4
.L_10:
        /*000c*/ 	.byte	0x04, 0x11
        /*000e*/ 	.short	(.L_12 - .L_11)
	.align		4
.L_11:
        /*0010*/ 	.word	index@(_Z8moro_invPfiff)
        /*0014*/ 	.word	0x00000000


	//----- nvinfo : EIATTR_MIN_STACK_SIZE
	.align		4
.L_12:
        /*0018*/ 	.byte	0x04, 0x12
        /*001a*/ 	.short	(.L_14 - .L_13)
	.align		4
.L_13:
        /*001c*/ 	.word	index@(_Z8moro_invPfiff)
        /*0020*/ 	.word	0x00000000
.L_14:


//--------------------- .nv.compat                --------------------------
	.section	.nv.compat,"",@"SHT_CUDA_COMPAT_INFO"
	.align	4
        /*0000*/ 	.byte	0x02, 0x09, 0x00, 0x00, 0x02, 0x02, 0x01, 0x00, 0x02, 0x05, 0x05, 0x00, 0x03, 0x07, 0x01, 0x01
        /*0010*/ 	.byte	0x02, 0x03, 0x00, 0x00, 0x02, 0x06, 0x01, 0x00, 0x04, 0x0b, 0x08, 0x00, 0x01, 0x00, 0x00, 0x00
        /*0020*/ 	.byte	0x00, 0x00, 0x00, 0x00


//--------------------- .nv.info._Z8moro_invPfiff --------------------------
	.section	.nv.info._Z8moro_invPfiff,"",@"SHT_CUDA_INFO"
	.sectionflags	@""
	.align	4


	//----- nvinfo : EIATTR_CUDA_API_VERSION
	.align		4
        /*0000*/ 	.byte	0x04, 0x37
        /*0002*/ 	.short	(.L_16 - .L_15)
.L_15:
        /*0004*/ 	.word	0x00000082


	//----- nvinfo : EIATTR_KPARAM_INFO
	.align		4
.L_16:
        /*0008*/ 	.byte	0x04, 0x17
        /*000a*/ 	.short	(.L_18 - .L_17)
.L_17:
        /*000c*/ 	.word	0x00000000
        /*0010*/ 	.short	0x0003
        /*0012*/ 	.short	0x0010
        /*0014*/ 	.byte	0x00, 0xf0, 0x11, 0x00


	//----- nvinfo : EIATTR_KPARAM_INFO
	.align		4
.L_18:
        /*0018*/ 	.byte	0x04, 0x17
        /*001a*/ 	.short	(.L_20 - .L_19)
.L_19:
        /*001c*/ 	.word	0x00000000
        /*0020*/ 	.short	0x0002
        /*0022*/ 	.short	0x000c
        /*0024*/ 	.byte	0x00, 0xf0, 0x11, 0x00


	//----- nvinfo : EIATTR_KPARAM_INFO
	.align		4
.L_20:
        /*0028*/ 	.byte	0x04, 0x17
        /*002a*/ 	.short	(.L_22 - .L_21)
.L_21:
        /*002c*/ 	.word	0x00000000
        /*0030*/ 	.short	0x0001
        /*0032*/ 	.short	0x0008
        /*0034*/ 	.byte	0x00, 0xf0, 0x11, 0x00


	//----- nvinfo : EIATTR_KPARAM_INFO
	.align		4
.L_22:
        /*0038*/ 	.byte	0x04, 0x17
        /*003a*/ 	.short	(.L_24 - .L_23)
.L_23:
        /*003c*/ 	.word	0x00000000
        /*0040*/ 	.short	0x0000
        /*0042*/ 	.short	0x0000
        /*0044*/ 	.byte	0x00, 0xf5, 0x21, 0x00


	//----- nvinfo : EIATTR_SPARSE_MMA_MASK
	.align		4
.L_24:
        /*0048*/ 	.byte	0x03, 0x50
        /*004a*/ 	.short	0x0000


	//----- nvinfo : EIATTR_MAXREG_COUNT
	.align		4
        /*004c*/ 	.byte	0x03, 0x1b
        /*004e*/ 	.short	0x00ff


	//----- nvinfo : EIATTR_MERCURY_ISA_VERSION
	.align		4
        /*0050*/ 	.byte	0x03, 0x5f
        /*0052*/ 	.short	0x0101


	//----- nvinfo : EIATTR_VRC_CTA_INIT_COUNT
	.align		4
        /*0054*/ 	.byte	0x02, 0x4a
	.zero		1
	.zero		1


	//----- nvinfo : EIATTR_EXIT_INSTR_OFFSETS
	.align		4
        /*0058*/ 	.byte	0x04, 0x1c
        /*005a*/ 	.short	(.L_26 - .L_25)


	//   ....[0]....
.L_25:
        /*005c*/ 	.word	0x00000090


	//   ....[1]....
        /*0060*/ 	.word	0x000003e0


	//----- nvinfo : EIATTR_CRS_STACK_SIZE
	.align		4
.L_26:
        /*0064*/ 	.byte	0x04, 0x1e
        /*0066*/ 	.short	(.L_28 - .L_27)
.L_27:
        /*0068*/ 	.word	0x00000000


	//----- nvinfo : EIATTR_CBANK_PARAM_SIZE
	.align		4
.L_28:
        /*006c*/ 	.byte	0x03, 0x19
        /*006e*/ 	.short	0x0014


	//----- nvinfo : EIATTR_PARAM_CBANK
	.align		4
        /*0070*/ 	.byte	0x04, 0x0a
        /*0072*/ 	.short	(.L_30 - .L_29)
	.align		4
.L_29:
        /*0074*/ 	.word	index@(.nv.constant0._Z8moro_invPfiff)
        /*0078*/ 	.short	0x0380
        /*007a*/ 	.short	0x0014


	//----- nvinfo : EIATTR_SW_WAR
	.align		4
.L_30:
        /*007c*/ 	.byte	0x04, 0x36
        /*007e*/ 	.short	(.L_32 - .L_31)
.L_31:
        /*0080*/ 	.word	0x00000008
.L_32:


//--------------------- .nv.callgraph             --------------------------
	.section	.nv.callgraph,"",@"SHT_CUDA_CALLGRAPH"
	.align	4
	.sectionentsize	8
	.align		4
        /*0000*/ 	.word	0x00000000
	.align		4
        /*0004*/ 	.word	0xffffffff
	.align		4
        /*0008*/ 	.word	0x00000000
	.align		4
        /*000c*/ 	.word	0xfffffffe
	.align		4
        /*0010*/ 	.word	0x00000000
	.align		4
        /*0014*/ 	.word	0xfffffffd
	.align		4
        /*0018*/ 	.word	0x00000000
	.align		4
        /*001c*/ 	.word	0xfffffffc


//--------------------- .nv.constant4             --------------------------
	.section	.nv.constant4,"a",@progbits
	.align	8
	.align		8
.nv.constant4:
        /*0000*/ 	.dword	precalc_xorwow_matrix
	.align		8
        /*0008*/ 	.dword	precalc_xorwow_offset_matrix
	.align		8
        /*0010*/ 	.dword	mrg32k3aM1
	.align		8
        /*0018*/ 	.dword	mrg32k3aM2
	.align		8
        /*0020*/ 	.dword	mrg32k3aM1SubSeq
	.align		8
        /*0028*/ 	.dword	mrg32k3aM2SubSeq
	.align		8
        /*0030*/ 	.dword	mrg32k3aM1Seq
	.align		8
        /*0038*/ 	.dword	mrg32k3aM2Seq


//--------------------- .nv.constant3             --------------------------
	.section	.nv.constant3,"a",@progbits
	.align	8
.nv.constant3:
	.type		__cr_lgamma_table,@object
	.size		__cr_lgamma_table,(.L_8 - __cr_lgamma_table)
__cr_lgamma_table:
        /*0000*/ 	.byte	0x00, 0x00, 0x00, 0x00, 0x00, 0x00, 0x00, 0x00, 0x00, 0x00, 0x00, 0x00, 0x00, 0x00, 0x00, 0x00
        /*0010*/ 	.byte	0xef, 0x39, 0xfa, 0xfe, 0x42, 0x2e, 0xe6, 0x3f, 0x02, 0x20, 0x2a, 0xfa, 0x0b, 0xab, 0xfc, 0x3f
        /*0020*/ 	.byte	0xf9, 0x2c, 0x92, 0x7c, 0xa7, 0x6c, 0x09, 0x40, 0xc9, 0x79, 0x44, 0x3c, 0x64, 0x26, 0x13, 0x40
        /*0030*/ 	.byte	0xca, 0x01, 0xcf, 0x3a, 0x27, 0x51, 0x1a, 0x40, 0x30, 0xcc, 0x2d, 0xf3, 0xe1, 0x0c, 0x21, 0x40
        /*0040*/ 	.byte	0x0d, 0xb7, 0xfc, 0x82, 0x8e, 0x35, 0x25, 0x40
.L_8:


//--------------------- .text._Z8moro_invPfiff    --------------------------
	.section	.text._Z8moro_invPfiff,"ax",@progbits
	.align	128
        .global         _Z8moro_invPfiff
        .type           _Z8moro_invPfiff,@function
        .size           _Z8moro_invPfiff,(.L_x_4 - _Z8moro_invPfiff)
        .other          _Z8moro_invPfiff,@"STO_CUDA_ENTRY STV_DEFAULT"
_Z8moro_invPfiff:
.text._Z8moro_invPfiff:
[----:B------:R-:W-:Y:S01]  /*0000*/  LDC R1, c[0x0][0x37c] ;  /* 0x0000df00ff017b82 */ /* 0x000fe20000000800 */
[----:B------:R-:W0:Y:S01]  /*0010*/  S2R R0, SR_TID.X ;  /* 0x0000000000007919 */ /* 0x000e220000002100 */
[----:B------:R-:W0:Y:S01]  /*0020*/  LDCU UR4, c[0x0][0x360] ;  /* 0x00006c00ff0477ac */ /* 0x000e220008000800 */
[----:B------:R-:W0:Y:S01]  /*0030*/  S2R R3, SR_CTAID.X ;  /* 0x0000000000037919 */ /* 0x000e220000002500 */
[----:B------:R-:W1:Y:S01]  /*0040*/  LDCU UR5, c[0x0][0x388] ;  /* 0x00007100ff0577ac */ /* 0x000e620008000800 */
[----:B0-----:R-:W-:Y:S01]  /*0050*/  IMAD R0, R3, UR4, R0 ;  /* 0x0000000403007c24 */ /* 0x001fe2000f8e0200 */
[----:B-1----:R-:W-:-:S04]  /*0060*/  USHF.R.S32.HI UR4, URZ, 0x1f, UR5 ;  /* 0x0000001fff047899 */ /* 0x002fc80008011405 */
[----:B------:R-:W-:-:S04]  /*0070*/  ISETP.GE.U32.AND P0, PT, R0, UR5, PT ;  /* 0x0000000500007c0c */ /* 0x000fc8000bf06070 */
[----:B------:R-:W-:-:S13]  /*0080*/  ISETP.GE.U32.AND.EX P0, PT, RZ, UR4, PT, P0 ;  /* 0x00000004ff007c0c */ /* 0x000fda000bf06100 */
[----:B------:R-:W-:Y:S05]  /*0090*/  @P0 EXIT ;  /* 0x000000000000094d */ /* 0x000fea0003800000 */
[----:B------:R-:W0:Y:S01]  /*00a0*/  LDCU.64 UR6, c[0x0][0x380] ;  /* 0x00007000ff0677ac */ /* 0x000e220008000a00 */
[----:B------:R-:W1:Y:S01]  /*00b0*/  LDCU.64 UR4, c[0x0][0x358] ;  /* 0x00006b00ff0477ac */ /* 0x000e620008000a00 */
[----:B0-----:R-:W-:-:S04]  /*00c0*/  LEA R2, P0, R0, UR6, 0x2 ;  /* 0x0000000600027c11 */ /* 0x001fc8000f8010ff */
[----:B------:R-:W-:-:S05]  /*00d0*/  LEA.HI.X R3, R0, UR7, RZ, 0x2, P0 ;  /* 0x0000000700037c11 */ /* 0x000fca00080f14ff */
[----:B-1----:R-:W2:Y:S01]  /*00e0*/  LDG.E R0, desc[UR4][R2.64] ;  /* 0x0000000402007981 */ /* 0x002ea2000c1e1900 */
[----:B------:R-:W-:Y:S01]  /*00f0*/  BSSY.RECONVERGENT B0, `(.L_x_0) ;  /* 0x0000029000007945 */ /* 0x000fe20003800200 */
[----:B--2---:R-:W-:-:S04]  /*0100*/  FADD R0, R0, R0 ;  /* 0x0000000000007221 */ /* 0x004fc80000000000 */
[C---:B------:R-:W-:Y:S01]  /*0110*/  FADD R5, -R0.reuse, 2 ;  /* 0x4000000000057421 */ /* 0x040fe20000000100 */
[----:B------:R-:W-:-:S04]  /*0120*/  FSETP.GTU.AND P0, PT, R0, 1.996600031852722168, PT ;  /* 0x3fff90970000780b */ /* 0x000fc80003f0c000 */
[----:B------:R-:W-:-:S13]  /*0130*/  FSETP.LTU.OR P0, PT, R0, 0.0034000000450760126114, P0 ;  /* 0x3b5ed2890000780b */ /* 0x000fda0000709400 */
[----:B------:R-:W-:Y:S05]  /*0140*/  @P0 BRA `(.L_x_1) ;  /* 0x0000000000380947 */ /* 0x000fea0003800000 */
[----:B------:R-:W-:Y:S01]  /*0150*/  FMUL R5, R0, R5 ;  /* 0x0000000500057220 */ /* 0x000fe20000400000 */
[----:B------:R-:W-:-:S05]  /*0160*/  HFMA2 R4, -RZ, RZ, 0.1177978515625, 952 ;  /* 0x2f8a6370ff047431 */ /* 0x000fca00000001ff */
[----:B------:R-:W0:Y:S02]  /*0170*/  MUFU.LG2 R5, R5 ;  /* 0x0000000500057308 */ /* 0x000e240000000c00 */
[----:B0-----:R-:W-:-:S04]  /*0180*/  FFMA R4, R5, R4, 9.4274286155382469587e-09 ;  /* 0x3221f64505047423 */ /* 0x001fc80000000004 */
[----:B------:R-:W-:-:S04]  /*0190*/  FFMA R4, -R5, R4, -1.2054752573931182269e-07 ;  /* 0xb4016fda05047423 */ /* 0x000fc80000000104 */
[----:B------:R-:W-:-:S04]  /*01a0*/  FFMA R4, -R5, R4, 2.1697005081477982458e-07 ;  /* 0x3468f84605047423 */ /* 0x000fc80000000104 */
[----:B------:R-:W-:-:S04]  /*01b0*/  FFMA R4, -R5, R4, 8.0621484812581911683e-06 ;  /* 0x370742aa05047423 */ /* 0x000fc80000000104 */
[----:B------:R-:W-:-:S04]  /*01c0*/  FFMA R4, -R5, R4, -3.1675492209615185857e-05 ;  /* 0xb804db4d05047423 */ /* 0x000fc80000000104 */
[----:B------:R-:W-:-:S04]  /*01d0*/  FFMA R4, -R5, R4, -0.00077436311403289437294 ;  /* 0xba4afea105047423 */ /* 0x000fc80000000104 */
[----:B------:R-:W-:-:S04]  /*01e0*/  FFMA R4, -R5, R4, 0.0055465879850089550018 ;  /* 0x3bb5c02705047423 */ /* 0x000fc80000000104 */
[----:B------:R-:W-:-:S04]  /*01f0*/  FFMA R4, -R5, R4, 0.16082023084163665771 ;  /* 0x3e24ae0f05047423 */ /* 0x000fc80000000104 */
[----:B------:R-:W-:-:S04]  /*0200*/  FFMA R7, -R5, R4, 0.88622689247131347656 ;  /* 0x3f62dfc405077423 */ /* 0x000fc80000000104 */
[----:B------:R-:W-:Y:S01]  /*0210*/  FFMA R0, -R0, R7, R7 ;  /* 0x0000000700007223 */ /* 0x000fe20000000107 */
[----:B------:R-:W-:Y:S06]  /*0220*/  BRA `(.L_x_2) ;  /* 0x0000000000547947 */ /* 0x000fec0003800000 */
.L_x_1:
[----:B------:R-:W-:Y:S02]  /*0230*/  FSETP.GT.AND P0, PT, R0, 1, PT ;  /* 0x3f8000000000780b */ /* 0x000fe40003f04000 */
[----:B------:R-:W-:Y:S02]  /*0240*/  MOV R6, 0x427c73f1 ;  /* 0x427c73f100067802 */ /* 0x000fe40000000f00 */
[----:B------:R-:W-:-:S04]  /*0250*/  FSEL R0, R5, R0, P0 ;  /* 0x0000000005007208 */ /* 0x000fc80000000000 */
[----:B------:R-:W-:-:S13]  /*0260*/  FSETP.GEU.AND P1, PT, |R0|, 1.175494350822287508e-38, PT ;  /* 0x008000000000780b */ /* 0x000fda0003f2e200 */
[----:B------:R-:W-:-:S04]  /*0270*/  @!P1 FMUL R0, R0, 16777216 ;  /* 0x4b80000000009820 */ /* 0x000fc80000400000 */
[----:B------:R-:W0:Y:S02]  /*0280*/  MUFU.LG2 R4, R0 ;  /* 0x0000000000047308 */ /* 0x000e240000000c00 */
[----:B0-----:R-:W-:-:S06]  /*0290*/  @!P1 FADD R4, R4, -24 ;  /* 0xc1c0000004049421 */ /* 0x001fcc0000000000 */
[----:B------:R-:W0:Y:S01]  /*02a0*/  MUFU.RSQ R5, -R4 ;  /* 0x8000000400057308 */ /* 0x000e220000001400 */
[C---:B------:R-:W-:Y:S01]  /*02b0*/  FSETP.NEU.AND P1, PT, R4.reuse, -INF , PT ;  /* 0xff8000000400780b */ /* 0x040fe20003f2d000 */
[----:B0-----:R-:W-:Y:S01]  /*02c0*/  FFMA R6, R5, -R6, 127.48468780517578125 ;  /* 0x42fef82905067423 */ /* 0x001fe20000000806 */
[----:B------:R-:W-:-:S03]  /*02d0*/  FMUL R7, R4, -R5 ;  /* 0x8000000504077220 */ /* 0x000fc60000400000 */
[----:B------:R-:W-:Y:S02]  /*02e0*/  FFMA R6, R5, R6, -114.105682373046875 ;  /* 0xc2e4361c05067423 */ /* 0x000fe40000000006 */
[----:B------:R-:W-:Y:S02]  /*02f0*/  FSEL R7, R7, +INF , P1 ;  /* 0x7f80000007077808 */ /* 0x000fe40000800000 */
[----:B------:R-:W-:Y:S02]  /*0300*/  FFMA R6, R5, R6, 60.325786590576171875 ;  /* 0x42714d9b05067423 */ /* 0x000fe40000000006 */
[----:B------:R-:W-:Y:S02]  /*0310*/  FSEL R7, -R7, R7, P0 ;  /* 0x0000000707077208 */ /* 0x000fe40000000100 */
[----:B------:R-:W-:-:S04]  /*0320*/  FFMA R6, R5, R6, -21.789892196655273438 ;  /* 0xc1ae51b305067423 */ /* 0x000fc80000000006 */
[----:B------:R-:W-:-:S04]  /*0330*/  FFMA R6, R5, R6, 6.4674091339111328125 ;  /* 0x40cef50405067423 */ /* 0x000fc80000000006 */
[----:B------:R-:W-:-:S04]  /*0340*/  FFMA R6, R5, R6, -1.8329473733901977539 ;  /* 0xbfea9e0505067423 */ /* 0x000fc80000000006 */
[----:B------:R-:W-:-:S04]  /*0350*/  FFMA R6, R5, R6, -0.030327774584293365479 ;  /* 0xbcf871f405067423 */ /* 0x000fc80000000006 */
[----:B------:R-:W-:-:S04]  /*0360*/  FFMA R6, R5, R6, 0.8328774571418762207 ;  /* 0x3f55377505067423 */ /* 0x000fc80000000006 */
[----:B------:R-:W-:-:S07]  /*0370*/  FMUL R0, R6, R7 ;  /* 0x0000000706007220 */ /* 0x000fce0000400000 */
.L_x_2:
[----:B------:R-:W-:Y:S05]  /*0380*/  BSYNC.RECONVERGENT B0 ;  /* 0x0000000000007941 */ /* 0x000fea0003800200 */
.L_x_0:
[----:B------:R-:W0:Y:S01]  /*0390*/  LDC R5, c[0x0][0x38c] ;  /* 0x0000e300ff057b82 */ /* 0x000e220000000800 */
[----:B------:R-:W0:Y:S01]  /*03a0*/  LDCU UR6, c[0x0][0x390] ;  /* 0x00007200ff0677ac */ /* 0x000e220008000800 */
[----:B------:R-:W-:-:S04]  /*03b0*/  FFMA R0, R0, -1.4142135381698608398, RZ ;  /* 0xbfb504f300007823 */ /* 0x000fc800000000ff */
[----:B0-----:R-:W-:-:S05]  /*03c0*/  FFMA R5, R0, UR6, R5 ;  /* 0x0000000600057c23 */ /* 0x001fca0008000005 */
[----:B------:R-:W-:Y:S01]  /*03d0*/  STG.E desc[UR4][R2.64], R5 ;  /* 0x0000000502007986 */ /* 0x000fe2000c101904 */
[----:B------:R-:W-:Y:S05]  /*03e0*/  EXIT ;  /* 0x000000000000794d */ /* 0x000fea0003800000 */
.L_x_3:
[----:B------:R-:W-:-:S00]  /*03f0*/  BRA `(.L_x_3) ;  /* 0xfffffffc00fc7947 */ /* 0x000fc0000383ffff */
[----:B------:R-:W-:-:S00]  /*0400*/  NOP ;  /* 0x0000000000007918 */ /* 0x000fc00000000000 */
[----:B------:R-:W-:-:S00]  /*0410*/  NOP ;  /* 0x0000000000007918 */ /* 0x000fc00000000000 */
[----:B------:R-:W-:-:S00]  /*0420*/  NOP ;  /* 0x0000000000007918 */ /* 0x000fc00000000000 */
[----:B------:R-:W-:-:S00]  /*0430*/  NOP ;  /* 0x0000000000007918 */ /* 0x000fc00000000000 */
[----:B------:R-:W-:-:S00]  /*0440*/  NOP ;  /* 0x0000000000007918 */ /* 0x000fc00000000000 */
[----:B------:R-:W-:-:S00]  /*0450*/  NOP ;  /* 0x0000000000007918 */ /* 0x000fc00000000000 */
[----:B------:R-:W-:-:S00]  /*0460*/  NOP ;  /* 0x0000000000007918 */ /* 0x000fc00000000000 */
[----:B------:R-:W-:-:S00]  /*0470*/  NOP ;  /* 0x0000000000007918 */ /* 0x000fc00000000000 */
.L_x_4:


//--------------------- .nv.global.init           --------------------------
	.section	.nv.global.init,"aw",@progbits
	.align	4
.nv.global.init:
	.type		mrg32k3aM1SubSeq,@object
	.size		mrg32k3aM1SubSeq,(mrg32k3aM2SubSeq - mrg32k3aM1SubSeq)
mrg32k3aM1SubSeq:
        /*0000*/ 	.byte	0x0b, 0xcc, 0xee, 0x04, 0x73, 0x29, 0x8b, 0x6f, 0xf6, 0x53, 0x03, 0xf6, 0x23, 0xf6, 0xea, 0xda
        /* <DEDUP_REMOVED lines=125> */
	.type		mrg32k3aM2SubSeq,@object
	.size		mrg32k3aM2SubSeq,(mrg32k3aM1 - mrg32k3aM2SubSeq)
mrg32k3aM2SubSeq:
        /* <DEDUP_REMOVED lines=126> */
	.type		mrg32k3aM1,@object
	.size		mrg32k3aM1,(mrg32k3aM1Seq - mrg32k3aM1)
mrg32k3aM1:
        /* <DEDUP_REMOVED lines=144> */
	.type		mrg32k3aM1Seq,@object
	.size		mrg32k3aM1Seq,(mrg32k3aM2 - mrg32k3aM1Seq)
mrg32k3aM1Seq:
        /* <DEDUP_REMOVED lines=144> */
	.type		mrg32k3aM2,@object
	.size		mrg32k3aM2,(mrg32k3aM2Seq - mrg32k3aM2)
mrg32k3aM2:
        /* <DEDUP_REMOVED lines=144> */
	.type		mrg32k3aM2Seq,@object
	.size		mrg32k3aM2Seq,(precalc_xorwow_matrix - mrg32k3aM2Seq)
mrg32k3aM2Seq:
        /* <DEDUP_REMOVED lines=144> */
	.type		precalc_xorwow_matrix,@object
	.size		precalc_xorwow_matrix,(precalc_xorwow_offset_matrix - precalc_xorwow_matrix)
precalc_xorwow_matrix:
        /* <DEDUP_REMOVED lines=6400> */
	.type		precalc_xorwow_offset_matrix,@object
	.size		precalc_xorwow_offset_matrix,(.L_1 - precalc_xorwow_offset_matrix)
precalc_xorwow_offset_matrix:
        /* <DEDUP_REMOVED lines=6400> */
.L_1:


//--------------------- .nv.shared.reserved.0     --------------------------
	.section	.nv.shared.reserved.0,"aw",@nobits
	.weak		__nv_reservedSMEM_offset_0_alias
	.size		__nv_reservedSMEM_offset_0_alias, 0, 64
	.other		__nv_reservedSMEM_offset_0_alias,@"STO_CUDA_RESERVED_SHARED STV_DEFAULT"
__nv_reservedSMEM_offset_0_alias:
	.zero		0
	.zero		64


//--------------------- .nv.constant0._Z8moro_invPfiff --------------------------
	.section	.nv.constant0._Z8moro_invPfiff,"a",@progbits
	.sectionflags	@""
	.align	4
.nv.constant0._Z8moro_invPfiff:
	.zero		916


//--------------------- SYMBOLS --------------------------

	.type		.nv.reservedSmem.offset0,@object
	.size		.nv.reservedSmem.offset0,0x4
